//
// Generated by NVIDIA NVVM Compiler
//
// Compiler Build ID: CL-36424714
// Cuda compilation tools, release 13.0, V13.0.88
// Based on NVVM 20.0.0
//

.version 9.0
.target sm_100
.address_size 64

	// .globl	_Z14sumArraysOnGPUPfS_S_
.extern .func  (.param .b32 func_retval0) vprintf
(
	.param .b64 vprintf_param_0,
	.param .b64 vprintf_param_1
)
;
.global .align 1 .b8 $str[49] = {116, 104, 114, 101, 97, 100, 73, 100, 120, 46, 120, 58, 32, 37, 100, 44, 32, 98, 108, 111, 99, 107, 73, 100, 120, 46, 120, 58, 32, 37, 100, 44, 32, 98, 108, 111, 99, 107, 68, 105, 109, 46, 120, 58, 32, 37, 100, 10};

.visible .entry _Z14sumArraysOnGPUPfS_S_(
	.param .u64 .ptr .align 1 _Z14sumArraysOnGPUPfS_S__param_0,
	.param .u64 .ptr .align 1 _Z14sumArraysOnGPUPfS_S__param_1,
	.param .u64 .ptr .align 1 _Z14sumArraysOnGPUPfS_S__param_2
)
{
	.local .align 8 .b8 	__local_depot0[16];
	.reg .b64 	%SP;
	.reg .b64 	%SPL;
	.reg .b32 	%r<7>;
	.reg .b32 	%f<4>;
	.reg .b64 	%rd<15>;

	mov.u64 	%SPL, __local_depot0;
	cvta.local.u64 	%SP, %SPL;
	ld.param.u64 	%rd1, [_Z14sumArraysOnGPUPfS_S__param_0];
	ld.param.u64 	%rd2, [_Z14sumArraysOnGPUPfS_S__param_1];
	ld.param.u64 	%rd3, [_Z14sumArraysOnGPUPfS_S__param_2];
	cvta.to.global.u64 	%rd4, %rd3;
	cvta.to.global.u64 	%rd5, %rd2;
	cvta.to.global.u64 	%rd6, %rd1;
	add.u64 	%rd7, %SP, 0;
	add.u64 	%rd8, %SPL, 0;
	mov.u32 	%r1, %ctaid.x;
	mov.u32 	%r2, %ntid.x;
	mov.u32 	%r3, %tid.x;
	mad.lo.s32 	%r4, %r1, %r2, %r3;
	st.local.v2.u32 	[%rd8], {%r3, %r1};
	st.local.u32 	[%rd8+8], %r2;
	mov.u64 	%rd9, $str;
	cvta.global.u64 	%rd10, %rd9;
	{ // callseq 0, 0
	.param .b64 param0;
	st.param.b64 	[param0], %rd10;
	.param .b64 param1;
	st.param.b64 	[param1], %rd7;
	.param .b32 retval0;
	call.uni (retval0), 
	vprintf, 
	(
	param0, 
	param1
	);
	ld.param.b32 	%r5, [retval0];
	} // callseq 0
	mul.wide.s32 	%rd11, %r4, 4;
	add.s64 	%rd12, %rd6, %rd11;
	ld.global.f32 	%f1, [%rd12];
	add.s64 	%rd13, %rd5, %rd11;
	ld.global.f32 	%f2, [%rd13];
	add.f32 	%f3, %f1, %f2;
	add.s64 	%rd14, %rd4, %rd11;
	st.global.f32 	[%rd14], %f3;
	ret;

}


// ===== COMPILED SASS (sm_100) =====

	.target	sm_100

	.elftype	@"ET_EXEC"


//--------------------- .note.nv.tkinfo           --------------------------
	.section	.note.nv.tkinfo,"",@"SHT_NOTE"
	.sectionflags	@"SHF_NOTE_NV_TKINFO"
	.tkinfo
        /*0018*/ 	.word	0x00000002
        /*0030*/ 	.string	""
        /*0030*/ 	.string	"ptxas"
        /*0030*/ 	.string	"Cuda compilation tools, release 13.0, V13.0.88"
        /*0030*/ 	.string	"Build cuda_13.0.r13.0/compiler.36424714_0"
        /*0030*/ 	.string	"-arch sm_100 -m 64 "



//--------------------- .note.nv.cuinfo           --------------------------
	.section	.note.nv.cuinfo,"",@"SHT_NOTE"
	.sectionflags	@"SHF_NOTE_NV_CUINFO"
        /*0018*/ 	.short	0x0002
        /*001a*/ 	.short	0x0064
        /*001c*/ 	.short	0x0082
	.zero		2


//--------------------- .nv.info                  --------------------------
	.section	.nv.info,"",@"SHT_CUDA_INFO"
	.align	4


	//----- nvinfo : EIATTR_REGCOUNT
	.align		4
        /*0000*/ 	.byte	0x04, 0x2f
        /*0002*/ 	.short	(.L_2 - .L_1)
	.align		4
.L_1:
        /*0004*/ 	.word	index@(_Z14sumArraysOnGPUPfS_S_)
        /*0008*/ 	.word	0x00000018


	//----- nvinfo : EIATTR_FRAME_SIZE
	.align		4
.L_2:
        /*000c*/ 	.byte	0x04, 0x11
        /*000e*/ 	.short	(.L_4 - .L_3)
	.align		4
.L_3:
        /*0010*/ 	.word	index@(_Z14sumArraysOnGPUPfS_S_)
        /*0014*/ 	.word	0x00000010


	//----- nvinfo : EIATTR_MIN_STACK_SIZE
	.align		4
.L_4:
        /*0018*/ 	.byte	0x04, 0x12
        /*001a*/ 	.short	(.L_6 - .L_5)
	.align		4
.L_5:
        /*001c*/ 	.word	index@(_Z14sumArraysOnGPUPfS_S_)
        /*0020*/ 	.word	0x00000010
.L_6:


//--------------------- .nv.compat                --------------------------
	.section	.nv.compat,"",@"SHT_CUDA_COMPAT_INFO"
	.align	4
        /*0000*/ 	.byte	0x02, 0x09, 0x00, 0x00, 0x02, 0x02, 0x01, 0x00, 0x02, 0x05, 0x05, 0x00, 0x03, 0x07, 0x01, 0x01
        /*0010*/ 	.byte	0x02, 0x03, 0x00, 0x00, 0x02, 0x06, 0x01, 0x00, 0x04, 0x0b, 0x08, 0x00, 0x09, 0x00, 0x00, 0x00
        /*0020*/ 	.byte	0x00, 0x00, 0x00, 0x00


//--------------------- .nv.info._Z14sumArraysOnGPUPfS_S_ --------------------------
	.section	.nv.info._Z14sumArraysOnGPUPfS_S_,"",@"SHT_CUDA_INFO"
	.sectionflags	@""
	.align	4


	//----- nvinfo : EIATTR_CUDA_API_VERSION
	.align		4
        /*0000*/ 	.byte	0x04, 0x37
        /*0002*/ 	.short	(.L_8 - .L_7)
.L_7:
        /*0004*/ 	.word	0x00000082


	//----- nvinfo : EIATTR_KPARAM_INFO
	.align		4
.L_8:
        /*0008*/ 	.byte	0x04, 0x17
        /*000a*/ 	.short	(.L_10 - .L_9)
.L_9:
        /*000c*/ 	.word	0x00000000
        /*0010*/ 	.short	0x0002
        /*0012*/ 	.short	0x0010
        /*0014*/ 	.byte	0x00, 0xf5, 0x21, 0x00


	//----- nvinfo : EIATTR_KPARAM_INFO
	.align		4
.L_10:
        /*0018*/ 	.byte	0x04, 0x17
        /*001a*/ 	.short	(.L_12 - .L_11)
.L_11:
        /*001c*/ 	.word	0x00000000
        /*0020*/ 	.short	0x0001
        /*0022*/ 	.short	0x0008
        /*0024*/ 	.byte	0x00, 0xf5, 0x21, 0x00


	//----- nvinfo : EIATTR_KPARAM_INFO
	.align		4
.L_12:
        /*0028*/ 	.byte	0x04, 0x17
        /*002a*/ 	.short	(.L_14 - .L_13)
.L_13:
        /*002c*/ 	.word	0x00000000
        /*0030*/ 	.short	0x0000
        /*0032*/ 	.short	0x0000
        /*0034*/ 	.byte	0x00, 0xf5, 0x21, 0x00


	//----- nvinfo : EIATTR_SPARSE_MMA_MASK
	.align		4
.L_14:
        /*0038*/ 	.byte	0x03, 0x50
        /*003a*/ 	.short	0x0000


	//----- nvinfo : EIATTR_MAXREG_COUNT
	.align		4
        /*003c*/ 	.byte	0x03, 0x1b
        /*003e*/ 	.short	0x00ff


	//----- nvinfo : EIATTR_EXTERNS
	.align		4
        /*0040*/ 	.byte	0x04, 0x0f
        /*0042*/ 	.short	(.L_16 - .L_15)


	//   ....[0]....
	.align		4
.L_15:
        /*0044*/ 	.word	index@(vprintf)


	//----- nvinfo : EIATTR_MERCURY_ISA_VERSION
	.align		4
.L_16:
        /*0048*/ 	.byte	0x03, 0x5f
        /*004a*/ 	.short	0x0101


	//----- nvinfo : EIATTR_VRC_CTA_INIT_COUNT
	.align		4
        /*004c*/ 	.byte	0x02, 0x4a
	.zero		1
	.zero		1


	//----- nvinfo : EIATTR_SYSCALL_OFFSETS
	.align		4
        /*0050*/ 	.byte	0x04, 0x46
        /*0052*/ 	.short	(.L_18 - .L_17)


	//   ....[0]....
.L_17:
        /*0054*/ 	.word	0x00000130


	//----- nvinfo : EIATTR_EXIT_INSTR_OFFSETS
	.align		4
.L_18:
        /*0058*/ 	.byte	0x04, 0x1c
        /*005a*/ 	.short	(.L_20 - .L_19)


	//   ....[0]....
.L_19:
        /*005c*/ 	.word	0x000001e0


	//----- nvinfo : EIATTR_CBANK_PARAM_SIZE
	.align		4
.L_20:
        /*0060*/ 	.byte	0x03, 0x19
        /*0062*/ 	.short	0x0018


	//----- nvinfo : EIATTR_PARAM_CBANK
	.align		4
        /*0064*/ 	.byte	0x04, 0x0a
        /*0066*/ 	.short	(.L_22 - .L_21)
	.align		4
.L_21:
        /*0068*/ 	.word	index@(.nv.constant0._Z14sumArraysOnGPUPfS_S_)
        /*006c*/ 	.short	0x0380
        /*006e*/ 	.short	0x0018


	//----- nvinfo : EIATTR_SW_WAR
	.align		4
.L_22:
        /*0070*/ 	.byte	0x04, 0x36
        /*0072*/ 	.short	(.L_24 - .L_23)
.L_23:
        /*0074*/ 	.word	0x00000008
.L_24:


//--------------------- .nv.callgraph             --------------------------
	.section	.nv.callgraph,"",@"SHT_CUDA_CALLGRAPH"
	.align	4
	.sectionentsize	8
	.align		4
        /*0000*/ 	.word	0x00000000
	.align		4
        /*0004*/ 	.word	0xffffffff
	.align		4
        /*0008*/ 	.word	index@(_Z14sumArraysOnGPUPfS_S_)
	.align		4
        /*000c*/ 	.word	index@(vprintf)
	.align		4
        /*0010*/ 	.word	0x00000000
	.align		4
        /*0014*/ 	.word	0xfffffffe
	.align		4
        /*0018*/ 	.word	0x00000000
	.align		4
        /*001c*/ 	.word	0xfffffffd
	.align		4
        /*0020*/ 	.word	0x00000000
	.align		4
        /*0024*/ 	.word	0xfffffffc


//--------------------- .nv.constant4             --------------------------
	.section	.nv.constant4,"a",@progbits
	.align	8
	.align		8
.nv.constant4:
        /*0000*/ 	.dword	vprintf
	.align		8
        /*0008*/ 	.dword	$str


//--------------------- .text._Z14sumArraysOnGPUPfS_S_ --------------------------
	.section	.text._Z14sumArraysOnGPUPfS_S_,"ax",@progbits
	.align	128
        .global         _Z14sumArraysOnGPUPfS_S_
        .type           _Z14sumArraysOnGPUPfS_S_,@function
        .size           _Z14sumArraysOnGPUPfS_S_,(.L_x_2 - _Z14sumArraysOnGPUPfS_S_)
        .other          _Z14sumArraysOnGPUPfS_S_,@"STO_CUDA_ENTRY STV_DEFAULT"
_Z14sumArraysOnGPUPfS_S_:
.text._Z14sumArraysOnGPUPfS_S_:
[----:B------:R-:W0:Y:S01]  /*0000*/  LDC R1, c[0x0][0x37c] ;  /* 0x0000df00ff017b82 */ /* 0x000e220000000800 */
[----:B------:R-:W1:Y:S01]  /*0010*/  S2R R13, SR_CTAID.X ;  /* 0x00000000000d7919 */ /* 0x000e620000002500 */
[----:B------:R-:W2:Y:S06]  /*0020*/  LDCU UR5, c[0x0][0x2fc] ;  /* 0x00005f80ff0577ac */ /* 0x000eac0008000800 */
[----:B------:R-:W3:Y:S01]  /*0030*/  LDC R10, c[0x0][0x360] ;  /* 0x0000d800ff0a7b82 */ /* 0x000ee20000000800 */
[----:B0-----:R-:W-:Y:S01]  /*0040*/  IADD3 R1, PT, PT, R1, -0x10, RZ ;  /* 0xfffffff001017810 */ /* 0x001fe20007ffe0ff */
[----:B------:R-:W1:Y:S01]  /*0050*/  S2R R12, SR_TID.X ;  /* 0x00000000000c7919 */ /* 0x000e620000002100 */
[----:B------:R-:W-:Y:S01]  /*0060*/  MOV R0, 0x0 ;  /* 0x0000000000007802 */ /* 0x000fe20000000f00 */
[----:B------:R-:W0:Y:S04]  /*0070*/  LDCU UR4, c[0x0][0x2f8] ;  /* 0x00005f00ff0477ac */ /* 0x000e280008000800 */
[----:B------:R4:W4:Y:S01]  /*0080*/  LDC.64 R8, c[0x4][R0] ;  /* 0x0100000000087b82 */ /* 0x0009220000000a00 */
[----:B------:R-:W5:Y:S01]  /*0090*/  LDCU.64 UR6, c[0x4][0x8] ;  /* 0x01000100ff0677ac */ /* 0x000f620008000a00 */
[----:B------:R-:W1:Y:S01]  /*00a0*/  LDCU.64 UR36, c[0x0][0x358] ;  /* 0x00006b00ff2477ac */ /* 0x000e620008000a00 */
[----:B0-----:R-:W-:Y:S01]  /*00b0*/  IADD3 R6, P0, PT, R1, UR4, RZ ;  /* 0x0000000401067c10 */ /* 0x001fe2000ff1e0ff */
[----:B---3--:R0:W-:Y:S03]  /*00c0*/  STL [R1+0x8], R10 ;  /* 0x0000080a01007387 */ /* 0x0081e60000100800 */
[----:B--2---:R-:W-:-:S02]  /*00d0*/  IADD3.X R7, PT, PT, RZ, UR5, RZ, P0, !PT ;  /* 0x00000005ff077c10 */ /* 0x004fc400087fe4ff */
[----:B-----5:R-:W-:Y:S02]  /*00e0*/  MOV R4, UR6 ;  /* 0x0000000600047c02 */ /* 0x020fe40008000f00 */
[----:B------:R-:W-:Y:S01]  /*00f0*/  MOV R5, UR7 ;  /* 0x0000000700057c02 */ /* 0x000fe20008000f00 */
[----:B-1----:R0:W-:Y:S01]  /*0100*/  STL.64 [R1], R12 ;  /* 0x0000000c01007387 */ /* 0x0021e20000100a00 */
[----:B------:R-:W-:-:S07]  /*0110*/  IMAD R2, R13, R10, R12 ;  /* 0x0000000a0d027224 */ /* 0x000fce00078e020c */
[----:B------:R-:W-:-:S07]  /*0120*/  LEPC R20, `(.L_x_0) ;  /* 0x000000001014794e */ /* 0x000fce0000000000 */
[----:B0---4-:R-:W-:Y:S05]  /*0130*/  CALL.ABS.NOINC R8 ;  /* 0x0000000008007343 */ /* 0x011fea0003c00000 */
.L_x_0:
[----:B------:R-:W0:Y:S08]  /*0140*/  LDC.64 R4, c[0x0][0x380] ;  /* 0x0000e000ff047b82 */ /* 0x000e300000000a00 */
[----:B------:R-:W1:Y:S08]  /*0150*/  LDC.64 R6, c[0x0][0x388] ;  /* 0x0000e200ff067b82 */ /* 0x000e700000000a00 */
[----:B------:R-:W2:Y:S01]  /*0160*/  LDC.64 R8, c[0x0][0x390] ;  /* 0x0000e400ff087b82 */ /* 0x000ea20000000a00 */
[----:B0-----:R-:W-:-:S06]  /*0170*/  IMAD.WIDE R4, R2, 0x4, R4 ;  /* 0x0000000402047825 */ /* 0x001fcc00078e0204 */
[----:B------:R-:W3:Y:S01]  /*0180*/  LDG.E R4, desc[UR36][R4.64] ;  /* 0x0000002404047981 */ /* 0x000ee2000c1e1900 */
[----:B-1----:R-:W-:-:S06]  /*0190*/  IMAD.WIDE R6, R2, 0x4, R6 ;  /* 0x0000000402067825 */ /* 0x002fcc00078e0206 */
[----:B------:R-:W3:Y:S01]  /*01a0*/  LDG.E R7, desc[UR36][R6.64] ;  /* 0x0000002406077981 */ /* 0x000ee2000c1e1900 */
[----:B--2---:R-:W-:-:S04]  /*01b0*/  IMAD.WIDE R2, R2, 0x4, R8 ;  /* 0x0000000402027825 */ /* 0x004fc800078e0208 */
[----:B---3--:R-:W-:-:S05]  /*01c0*/  FADD R9, R4, R7 ;  /* 0x0000000704097221 */ /* 0x008fca0000000000 */
[----:B------:R-:W-:Y:S01]  /*01d0*/  STG.E desc[UR36][R2.64], R9 ;  /* 0x0000000902007986 */ /* 0x000fe2000c101924 */
[----:B------:R-:W-:Y:S05]  /*01e0*/  EXIT ;  /* 0x000000000000794d */ /* 0x000fea0003800000 */
.L_x_1:
[----:B------:R-:W-:-:S00]  /*01f0*/  BRA `(.L_x_1) ;  /* 0xfffffffc00fc7947 */ /* 0x000fc0000383ffff */
[----:B------:R-:W-:-:S00]  /*0200*/  NOP ;  /* 0x0000000000007918 */ /* 0x000fc00000000000 */
[----:B------:R-:W-:-:S00]  /*0210*/  NOP ;  /* 0x0000000000007918 */ /* 0x000fc00000000000 */
[----:B------:R-:W-:-:S00]  /*0220*/  NOP ;  /* 0x0000000000007918 */ /* 0x000fc00000000000 */
[----:B------:R-:W-:-:S00]  /*0230*/  NOP ;  /* 0x0000000000007918 */ /* 0x000fc00000000000 */
[----:B------:R-:W-:-:S00]  /*0240*/  NOP ;  /* 0x0000000000007918 */ /* 0x000fc00000000000 */
[----:B------:R-:W-:-:S00]  /*0250*/  NOP ;  /* 0x0000000000007918 */ /* 0x000fc00000000000 */
[----:B------:R-:W-:-:S00]  /*0260*/  NOP ;  /* 0x0000000000007918 */ /* 0x000fc00000000000 */
[----:B------:R-:W-:-:S00]  /*0270*/  NOP ;  /* 0x0000000000007918 */ /* 0x000fc00000000000 */
.L_x_2:


//--------------------- .nv.global.init           --------------------------
	.section	.nv.global.init,"aw",@progbits
.nv.global.init:
	.type		$str,@object
	.size		$str,(.L_0 - $str)
$str:
        /*0000*/ 	.byte	0x74, 0x68, 0x72, 0x65, 0x61, 0x64, 0x49, 0x64, 0x78, 0x2e, 0x78, 0x3a, 0x20, 0x25, 0x64, 0x2c
        /*0010*/ 	.byte	0x20, 0x62, 0x6c, 0x6f, 0x63, 0x6b, 0x49, 0x64, 0x78, 0x2e, 0x78, 0x3a, 0x20, 0x25, 0x64, 0x2c
        /*0020*/ 	.byte	0x20, 0x62, 0x6c, 0x6f, 0x63, 0x6b, 0x44, 0x69, 0x6d, 0x2e, 0x78, 0x3a, 0x20, 0x25, 0x64, 0x0a
        /*0030*/ 	.byte	0x00
.L_0:


//--------------------- .nv.shared.reserved.0     --------------------------
	.section	.nv.shared.reserved.0,"aw",@nobits
	.weak		__nv_reservedSMEM_offset_0_alias
	.size		__nv_reservedSMEM_offset_0_alias, 0, 64
	.other		__nv_reservedSMEM_offset_0_alias,@"STO_CUDA_RESERVED_SHARED STV_DEFAULT"
__nv_reservedSMEM_offset_0_alias:
	.zero		0
	.zero		64


//--------------------- .nv.constant0._Z14sumArraysOnGPUPfS_S_ --------------------------
	.section	.nv.constant0._Z14sumArraysOnGPUPfS_S_,"a",@progbits
	.sectionflags	@""
	.align	4
.nv.constant0._Z14sumArraysOnGPUPfS_S_:
	.zero		920


//--------------------- SYMBOLS --------------------------

	.type		.nv.reservedSmem.offset0,@object
	.size		.nv.reservedSmem.offset0,0x4
	.type		vprintf,@function
